//
// Generated by NVIDIA NVVM Compiler
//
// Compiler Build ID: CL-36424714
// Cuda compilation tools, release 13.0, V13.0.88
// Based on NVVM 20.0.0
//

.version 9.0
.target sm_100
.address_size 64

	// .globl	_Z6kernelP6SpherePh

.visible .entry _Z6kernelP6SpherePh(
	.param .u64 .ptr .align 1 _Z6kernelP6SpherePh_param_0,
	.param .u64 .ptr .align 1 _Z6kernelP6SpherePh_param_1
)
{
	.reg .pred 	%p<10>;
	.reg .b16 	%rs<2>;
	.reg .b32 	%r<22>;
	.reg .b32 	%f<159>;
	.reg .b64 	%rd<11>;

	ld.param.u64 	%rd5, [_Z6kernelP6SpherePh_param_0];
	ld.param.u64 	%rd4, [_Z6kernelP6SpherePh_param_1];
	cvta.to.global.u64 	%rd6, %rd5;
	mov.u32 	%r5, %tid.x;
	mov.u32 	%r6, %ctaid.x;
	mov.u32 	%r7, %ntid.x;
	mad.lo.s32 	%r8, %r6, %r7, %r5;
	mov.u32 	%r9, %tid.y;
	mov.u32 	%r10, %ctaid.y;
	mov.u32 	%r11, %ntid.y;
	mad.lo.s32 	%r12, %r10, %r11, %r9;
	mov.u32 	%r13, %nctaid.x;
	mul.lo.s32 	%r14, %r13, %r7;
	mad.lo.s32 	%r1, %r14, %r12, %r8;
	add.s32 	%r15, %r8, -1024;
	cvt.rn.f32.s32 	%f1, %r15;
	add.s32 	%r16, %r12, -2050;
	cvt.rn.f32.s32 	%f2, %r16;
	add.s64 	%rd10, %rd6, 56;
	mov.f32 	%f139, 0f00000000;
	mov.f32 	%f140, 0fD09502F9;
	mov.b32 	%r21, 0;
	mov.f32 	%f138, %f139;
	mov.f32 	%f137, %f139;
$L__BB0_1:
	ld.global.f32 	%f68, [%rd10+-40];
	sub.f32 	%f69, %f1, %f68;
	ld.global.f32 	%f70, [%rd10+-36];
	sub.f32 	%f71, %f2, %f70;
	mul.f32 	%f8, %f69, %f69;
	mul.f32 	%f9, %f71, %f71;
	add.f32 	%f72, %f8, %f9;
	ld.global.f32 	%f73, [%rd10+-44];
	mul.f32 	%f10, %f73, %f73;
	setp.geu.f32 	%p1, %f72, %f10;
	mov.f32 	%f136, 0fD09502F9;
	@%p1 bra 	$L__BB0_3;
	sub.f32 	%f74, %f10, %f8;
	sub.f32 	%f75, %f74, %f9;
	sqrt.rn.f32 	%f76, %f75;
	sqrt.rn.f32 	%f77, %f10;
	div.rn.f32 	%f135, %f76, %f77;
	ld.global.f32 	%f78, [%rd10+-32];
	add.f32 	%f136, %f76, %f78;
$L__BB0_3:
	setp.leu.f32 	%p2, %f136, %f140;
	@%p2 bra 	$L__BB0_5;
	ld.global.f32 	%f79, [%rd10+-56];
	mul.f32 	%f137, %f135, %f79;
	ld.global.f32 	%f80, [%rd10+-48];
	mul.f32 	%f138, %f135, %f80;
	ld.global.f32 	%f81, [%rd10+-52];
	mul.f32 	%f139, %f135, %f81;
	mov.f32 	%f140, %f136;
$L__BB0_5:
	ld.global.f32 	%f83, [%rd10+-12];
	sub.f32 	%f84, %f1, %f83;
	ld.global.f32 	%f85, [%rd10+-8];
	sub.f32 	%f86, %f2, %f85;
	mul.f32 	%f22, %f84, %f84;
	mul.f32 	%f23, %f86, %f86;
	add.f32 	%f87, %f22, %f23;
	ld.global.f32 	%f88, [%rd10+-16];
	mul.f32 	%f24, %f88, %f88;
	setp.geu.f32 	%p3, %f87, %f24;
	mov.f32 	%f142, 0fD09502F9;
	@%p3 bra 	$L__BB0_7;
	sub.f32 	%f89, %f24, %f22;
	sub.f32 	%f90, %f89, %f23;
	sqrt.rn.f32 	%f91, %f90;
	sqrt.rn.f32 	%f92, %f24;
	div.rn.f32 	%f135, %f91, %f92;
	ld.global.f32 	%f93, [%rd10+-4];
	add.f32 	%f142, %f91, %f93;
$L__BB0_7:
	setp.leu.f32 	%p4, %f142, %f140;
	@%p4 bra 	$L__BB0_9;
	ld.global.f32 	%f94, [%rd10+-28];
	mul.f32 	%f137, %f135, %f94;
	ld.global.f32 	%f95, [%rd10+-20];
	mul.f32 	%f138, %f135, %f95;
	ld.global.f32 	%f96, [%rd10+-24];
	mul.f32 	%f139, %f135, %f96;
	mov.f32 	%f140, %f142;
$L__BB0_9:
	ld.global.f32 	%f98, [%rd10+16];
	sub.f32 	%f99, %f1, %f98;
	ld.global.f32 	%f100, [%rd10+20];
	sub.f32 	%f101, %f2, %f100;
	mul.f32 	%f36, %f99, %f99;
	mul.f32 	%f37, %f101, %f101;
	add.f32 	%f102, %f36, %f37;
	ld.global.f32 	%f103, [%rd10+12];
	mul.f32 	%f38, %f103, %f103;
	setp.geu.f32 	%p5, %f102, %f38;
	mov.f32 	%f148, 0fD09502F9;
	@%p5 bra 	$L__BB0_11;
	sub.f32 	%f104, %f38, %f36;
	sub.f32 	%f105, %f104, %f37;
	sqrt.rn.f32 	%f106, %f105;
	sqrt.rn.f32 	%f107, %f38;
	div.rn.f32 	%f135, %f106, %f107;
	ld.global.f32 	%f108, [%rd10+24];
	add.f32 	%f148, %f106, %f108;
$L__BB0_11:
	setp.leu.f32 	%p6, %f148, %f140;
	@%p6 bra 	$L__BB0_13;
	ld.global.f32 	%f109, [%rd10];
	mul.f32 	%f137, %f135, %f109;
	ld.global.f32 	%f110, [%rd10+8];
	mul.f32 	%f138, %f135, %f110;
	ld.global.f32 	%f111, [%rd10+4];
	mul.f32 	%f139, %f135, %f111;
	mov.f32 	%f140, %f148;
$L__BB0_13:
	ld.global.f32 	%f113, [%rd10+44];
	sub.f32 	%f114, %f1, %f113;
	ld.global.f32 	%f115, [%rd10+48];
	sub.f32 	%f116, %f2, %f115;
	mul.f32 	%f50, %f114, %f114;
	mul.f32 	%f51, %f116, %f116;
	add.f32 	%f117, %f50, %f51;
	ld.global.f32 	%f118, [%rd10+40];
	mul.f32 	%f52, %f118, %f118;
	setp.geu.f32 	%p7, %f117, %f52;
	mov.f32 	%f154, 0fD09502F9;
	@%p7 bra 	$L__BB0_15;
	sub.f32 	%f119, %f52, %f50;
	sub.f32 	%f120, %f119, %f51;
	sqrt.rn.f32 	%f121, %f120;
	sqrt.rn.f32 	%f122, %f52;
	div.rn.f32 	%f135, %f121, %f122;
	ld.global.f32 	%f123, [%rd10+52];
	add.f32 	%f154, %f121, %f123;
$L__BB0_15:
	setp.leu.f32 	%p8, %f154, %f140;
	@%p8 bra 	$L__BB0_17;
	ld.global.f32 	%f124, [%rd10+28];
	mul.f32 	%f137, %f135, %f124;
	ld.global.f32 	%f125, [%rd10+36];
	mul.f32 	%f138, %f135, %f125;
	ld.global.f32 	%f126, [%rd10+32];
	mul.f32 	%f139, %f135, %f126;
	mov.f32 	%f140, %f154;
$L__BB0_17:
	add.s32 	%r21, %r21, 4;
	add.s64 	%rd10, %rd10, 112;
	setp.ne.s32 	%p9, %r21, 20;
	@%p9 bra 	$L__BB0_1;
	cvta.to.global.u64 	%rd7, %rd4;
	mul.f32 	%f127, %f137, 0f437F0000;
	cvt.rzi.s32.f32 	%r17, %f127;
	shl.b32 	%r18, %r1, 2;
	cvt.s64.s32 	%rd8, %r18;
	add.s64 	%rd9, %rd7, %rd8;
	st.global.u8 	[%rd9], %r17;
	mul.f32 	%f128, %f138, 0f437F0000;
	cvt.rzi.s32.f32 	%r19, %f128;
	st.global.u8 	[%rd9+1], %r19;
	mul.f32 	%f129, %f139, 0f437F0000;
	cvt.rzi.s32.f32 	%r20, %f129;
	st.global.u8 	[%rd9+2], %r20;
	mov.b16 	%rs1, 255;
	st.global.u8 	[%rd9+3], %rs1;
	ret;

}


// ===== COMPILED SASS (sm_100) =====

	.target	sm_100

	.elftype	@"ET_EXEC"


//--------------------- .note.nv.tkinfo           --------------------------
	.section	.note.nv.tkinfo,"",@"SHT_NOTE"
	.sectionflags	@"SHF_NOTE_NV_TKINFO"
	.tkinfo
        /*0018*/ 	.word	0x00000002
        /*0030*/ 	.string	""
        /*0030*/ 	.string	"ptxas"
        /*0030*/ 	.string	"Cuda compilation tools, release 13.0, V13.0.88"
        /*0030*/ 	.string	"Build cuda_13.0.r13.0/compiler.36424714_0"
        /*0030*/ 	.string	"-arch sm_100 -m 64 "



//--------------------- .note.nv.cuinfo           --------------------------
	.section	.note.nv.cuinfo,"",@"SHT_NOTE"
	.sectionflags	@"SHF_NOTE_NV_CUINFO"
        /*0018*/ 	.short	0x0002
        /*001a*/ 	.short	0x0064
        /*001c*/ 	.short	0x0082
	.zero		2


//--------------------- .nv.info                  --------------------------
	.section	.nv.info,"",@"SHT_CUDA_INFO"
	.align	4


	//----- nvinfo : EIATTR_REGCOUNT
	.align		4
        /*0000*/ 	.byte	0x04, 0x2f
        /*0002*/ 	.short	(.L_1 - .L_0)
	.align		4
.L_0:
        /*0004*/ 	.word	index@(_Z6kernelP6SpherePh)
        /*0008*/ 	.word	0x00000017


	//----- nvinfo : EIATTR_FRAME_SIZE
	.align		4
.L_1:
        /*000c*/ 	.byte	0x04, 0x11
        /*000e*/ 	.short	(.L_3 - .L_2)
	.align		4
.L_2:
        /*0010*/ 	.word	index@($__internal_1_$__cuda_sm3x_div_rn_noftz_f32_slowpath)
        /*0014*/ 	.word	0x00000000


	//----- nvinfo : EIATTR_FRAME_SIZE
	.align		4
.L_3:
        /*0018*/ 	.byte	0x04, 0x11
        /*001a*/ 	.short	(.L_5 - .L_4)
	.align		4
.L_4:
        /*001c*/ 	.word	index@($__internal_0_$__cuda_sm20_sqrt_rn_f32_slowpath)
        /*0020*/ 	.word	0x00000000


	//----- nvinfo : EIATTR_FRAME_SIZE
	.align		4
.L_5:
        /*0024*/ 	.byte	0x04, 0x11
        /*0026*/ 	.short	(.L_7 - .L_6)
	.align		4
.L_6:
        /*0028*/ 	.word	index@(_Z6kernelP6SpherePh)
        /*002c*/ 	.word	0x00000000


	//----- nvinfo : EIATTR_MIN_STACK_SIZE
	.align		4
.L_7:
        /*0030*/ 	.byte	0x04, 0x12
        /*0032*/ 	.short	(.L_9 - .L_8)
	.align		4
.L_8:
        /*0034*/ 	.word	index@(_Z6kernelP6SpherePh)
        /*0038*/ 	.word	0x00000000
.L_9:


//--------------------- .nv.compat                --------------------------
	.section	.nv.compat,"",@"SHT_CUDA_COMPAT_INFO"
	.align	4
        /*0000*/ 	.byte	0x02, 0x09, 0x00, 0x00, 0x02, 0x02, 0x01, 0x00, 0x02, 0x05, 0x05, 0x00, 0x03, 0x07, 0x01, 0x01
        /*0010*/ 	.byte	0x02, 0x03, 0x00, 0x00, 0x02, 0x06, 0x01, 0x00, 0x04, 0x0b, 0x08, 0x00, 0x01, 0x00, 0x00, 0x00
        /*0020*/ 	.byte	0x00, 0x00, 0x00, 0x00


//--------------------- .nv.info._Z6kernelP6SpherePh --------------------------
	.section	.nv.info._Z6kernelP6SpherePh,"",@"SHT_CUDA_INFO"
	.sectionflags	@""
	.align	4


	//----- nvinfo : EIATTR_CUDA_API_VERSION
	.align		4
        /*0000*/ 	.byte	0x04, 0x37
        /*0002*/ 	.short	(.L_11 - .L_10)
.L_10:
        /*0004*/ 	.word	0x00000082


	//----- nvinfo : EIATTR_KPARAM_INFO
	.align		4
.L_11:
        /*0008*/ 	.byte	0x04, 0x17
        /*000a*/ 	.short	(.L_13 - .L_12)
.L_12:
        /*000c*/ 	.word	0x00000000
        /*0010*/ 	.short	0x0001
        /*0012*/ 	.short	0x0008
        /*0014*/ 	.byte	0x00, 0xf5, 0x21, 0x00


	//----- nvinfo : EIATTR_KPARAM_INFO
	.align		4
.L_13:
        /*0018*/ 	.byte	0x04, 0x17
        /*001a*/ 	.short	(.L_15 - .L_14)
.L_14:
        /*001c*/ 	.word	0x00000000
        /*0020*/ 	.short	0x0000
        /*0022*/ 	.short	0x0000
        /*0024*/ 	.byte	0x00, 0xf5, 0x21, 0x00


	//----- nvinfo : EIATTR_SPARSE_MMA_MASK
	.align		4
.L_15:
        /*0028*/ 	.byte	0x03, 0x50
        /*002a*/ 	.short	0x0000


	//----- nvinfo : EIATTR_MAXREG_COUNT
	.align		4
        /*002c*/ 	.byte	0x03, 0x1b
        /*002e*/ 	.short	0x00ff


	//----- nvinfo : EIATTR_MERCURY_ISA_VERSION
	.align		4
        /*0030*/ 	.byte	0x03, 0x5f
        /*0032*/ 	.short	0x0101


	//----- nvinfo : EIATTR_VRC_CTA_INIT_COUNT
	.align		4
        /*0034*/ 	.byte	0x02, 0x4a
	.zero		1
	.zero		1


	//----- nvinfo : EIATTR_EXIT_INSTR_OFFSETS
	.align		4
        /*0038*/ 	.byte	0x04, 0x1c
        /*003a*/ 	.short	(.L_17 - .L_16)


	//   ....[0]....
.L_16:
        /*003c*/ 	.word	0x00001420


	//----- nvinfo : EIATTR_CRS_STACK_SIZE
	.align		4
.L_17:
        /*0040*/ 	.byte	0x04, 0x1e
        /*0042*/ 	.short	(.L_19 - .L_18)
.L_18:
        /*0044*/ 	.word	0x00000000


	//----- nvinfo : EIATTR_CBANK_PARAM_SIZE
	.align		4
.L_19:
        /*0048*/ 	.byte	0x03, 0x19
        /*004a*/ 	.short	0x0010


	//----- nvinfo : EIATTR_PARAM_CBANK
	.align		4
        /*004c*/ 	.byte	0x04, 0x0a
        /*004e*/ 	.short	(.L_21 - .L_20)
	.align		4
.L_20:
        /*0050*/ 	.word	index@(.nv.constant0._Z6kernelP6SpherePh)
        /*0054*/ 	.short	0x0380
        /*0056*/ 	.short	0x0010


	//----- nvinfo : EIATTR_SW_WAR
	.align		4
.L_21:
        /*0058*/ 	.byte	0x04, 0x36
        /*005a*/ 	.short	(.L_23 - .L_22)
.L_22:
        /*005c*/ 	.word	0x00000008
.L_23:


//--------------------- .nv.callgraph             --------------------------
	.section	.nv.callgraph,"",@"SHT_CUDA_CALLGRAPH"
	.align	4
	.sectionentsize	8
	.align		4
        /*0000*/ 	.word	0x00000000
	.align		4
        /*0004*/ 	.word	0xffffffff
	.align		4
        /*0008*/ 	.word	0x00000000
	.align		4
        /*000c*/ 	.word	0xfffffffe
	.align		4
        /*0010*/ 	.word	0x00000000
	.align		4
        /*0014*/ 	.word	0xfffffffd
	.align		4
        /*0018*/ 	.word	0x00000000
	.align		4
        /*001c*/ 	.word	0xfffffffc


//--------------------- .text._Z6kernelP6SpherePh --------------------------
	.section	.text._Z6kernelP6SpherePh,"ax",@progbits
	.align	128
        .global         _Z6kernelP6SpherePh
        .type           _Z6kernelP6SpherePh,@function
        .size           _Z6kernelP6SpherePh,(.L_x_57 - _Z6kernelP6SpherePh)
        .other          _Z6kernelP6SpherePh,@"STO_CUDA_ENTRY STV_DEFAULT"
_Z6kernelP6SpherePh:
.text._Z6kernelP6SpherePh:
[----:B------:R-:W-:Y:S01]  /*0000*/  LDC R1, c[0x0][0x37c] ;  /* 0x0000df00ff017b82 */ /* 0x000fe20000000800 */
[----:B------:R-:W0:Y:S07]  /*0010*/  S2R R3, SR_TID.Y ;  /* 0x0000000000037919 */ /* 0x000e2e0000002200 */
[----:B------:R-:W1:Y:S01]  /*0020*/  LDC R9, c[0x0][0x360] ;  /* 0x0000d800ff097b82 */ /* 0x000e620000000800 */
[----:B------:R-:W2:Y:S01]  /*0030*/  LDCU.64 UR4, c[0x0][0x380] ;  /* 0x00007000ff0477ac */ /* 0x000ea20008000a00 */
[----:B------:R-:W-:Y:S01]  /*0040*/  HFMA2 R12, -RZ, RZ, 0, 0 ;  /* 0x00000000ff0c7431 */ /* 0x000fe200000001ff */
[----:B------:R-:W1:Y:S01]  /*0050*/  S2R R0, SR_TID.X ;  /* 0x0000000000007919 */ /* 0x000e620000002100 */
[----:B------:R-:W-:Y:S01]  /*0060*/  HFMA2 R10, -RZ, RZ, 0, 0 ;  /* 0x00000000ff0a7431 */ /* 0x000fe200000001ff */
[----:B------:R-:W-:-:S02]  /*0070*/  MOV R11, 0xd09502f9 ;  /* 0xd09502f9000b7802 */ /* 0x000fc40000000f00 */
[----:B------:R-:W-:Y:S01]  /*0080*/  MOV R8, RZ ;  /* 0x000000ff00087202 */ /* 0x000fe20000000f00 */
[----:B------:R-:W0:Y:S08]  /*0090*/  S2UR UR6, SR_CTAID.Y ;  /* 0x00000000000679c3 */ /* 0x000e300000002600 */
[----:B------:R-:W0:Y:S01]  /*00a0*/  LDC R2, c[0x0][0x364] ;  /* 0x0000d900ff027b82 */ /* 0x000e220000000800 */
[----:B------:R-:W3:Y:S01]  /*00b0*/  LDCU UR9, c[0x0][0x370] ;  /* 0x00006e00ff0977ac */ /* 0x000ee20008000800 */
[----:B--2---:R-:W-:-:S06]  /*00c0*/  UIADD3 UR4, UP0, UPT, UR4, 0x38, URZ ;  /* 0x0000003804047890 */ /* 0x004fcc000ff1e0ff */
[----:B------:R-:W1:Y:S01]  /*00d0*/  S2UR UR8, SR_CTAID.X ;  /* 0x00000000000879c3 */ /* 0x000e620000002500 */
[----:B------:R-:W-:Y:S01]  /*00e0*/  UIADD3.X UR5, UPT, UPT, URZ, UR5, URZ, UP0, !UPT ;  /* 0x00000005ff057290 */ /* 0x000fe200087fe4ff */
[----:B------:R-:W-:Y:S01]  /*00f0*/  MOV R4, UR4 ;  /* 0x0000000400047c02 */ /* 0x000fe20008000f00 */
[----:B------:R-:W-:-:S04]  /*0100*/  UMOV UR4, URZ ;  /* 0x000000ff00047c82 */ /* 0x000fc80008000000 */
[----:B------:R-:W-:Y:S01]  /*0110*/  MOV R5, UR5 ;  /* 0x0000000500057c02 */ /* 0x000fe20008000f00 */
[----:B0-----:R-:W-:Y:S01]  /*0120*/  IMAD R3, R2, UR6, R3 ;  /* 0x0000000602037c24 */ /* 0x001fe2000f8e0203 */
[----:B------:R-:W0:Y:S03]  /*0130*/  LDCU.64 UR6, c[0x0][0x358] ;  /* 0x00006b00ff0677ac */ /* 0x000e260008000a00 */
[----:B------:R-:W-:Y:S02]  /*0140*/  VIADD R6, R3, 0xfffff7fe ;  /* 0xfffff7fe03067836 */ /* 0x000fe40000000000 */
[----:B-1----:R-:W-:-:S03]  /*0150*/  IMAD R0, R9, UR8, R0 ;  /* 0x0000000809007c24 */ /* 0x002fc6000f8e0200 */
[----:B------:R-:W-:Y:S01]  /*0160*/  I2FP.F32.S32 R6, R6 ;  /* 0x0000000600067245 */ /* 0x000fe20000201400 */
[----:B---3--:R-:W-:Y:S01]  /*0170*/  IMAD R9, R9, UR9, RZ ;  /* 0x0000000909097c24 */ /* 0x008fe2000f8e02ff */
[----:B------:R-:W-:-:S03]  /*0180*/  IADD3 R7, PT, PT, R0, -0x400, RZ ;  /* 0xfffffc0000077810 */ /* 0x000fc60007ffe0ff */
[----:B------:R-:W-:Y:S01]  /*0190*/  IMAD R9, R3, R9, R0 ;  /* 0x0000000903097224 */ /* 0x000fe200078e0200 */
[----:B------:R-:W-:-:S07]  /*01a0*/  I2FP.F32.S32 R7, R7 ;  /* 0x0000000700077245 */ /* 0x000fce0000201400 */
.L_x_42:
[----:B0-----:R-:W2:Y:S04]  /*01b0*/  LDG.E R2, desc[UR6][R4.64+-0x28] ;  /* 0xffffd80604027981 */ /* 0x001ea8000c1e1900 */
[----:B------:R-:W3:Y:S04]  /*01c0*/  LDG.E R3, desc[UR6][R4.64+-0x24] ;  /* 0xffffdc0604037981 */ /* 0x000ee8000c1e1900 */
[----:B------:R-:W4:Y:S01]  /*01d0*/  LDG.E R14, desc[UR6][R4.64+-0x2c] ;  /* 0xffffd406040e7981 */ /* 0x000f22000c1e1900 */
[----:B------:R-:W-:Y:S01]  /*01e0*/  UIADD3 UR4, UPT, UPT, UR4, 0x4, URZ ;  /* 0x0000000404047890 */ /* 0x000fe2000fffe0ff */
[----:B------:R-:W-:Y:S03]  /*01f0*/  BSSY.RECONVERGENT B0, `(.L_x_0) ;  /* 0x0000039000007945 */ /* 0x000fe60003800200 */
[----:B------:R-:W-:Y:S01]  /*0200*/  UISETP.NE.AND UP0, UPT, UR4, 0x14, UPT ;  /* 0x000000140400788c */ /* 0x000fe2000bf05270 */
[----:B--2---:R-:W-:Y:S01]  /*0210*/  FADD R2, R7, -R2 ;  /* 0x8000000207027221 */ /* 0x004fe20000000000 */
[----:B---3--:R-:W-:-:S03]  /*0220*/  FADD R3, R6, -R3 ;  /* 0x8000000306037221 */ /* 0x008fc60000000000 */
[----:B------:R-:W-:Y:S01]  /*0230*/  FMUL R13, R2, R2 ;  /* 0x00000002020d7220 */ /* 0x000fe20000400000 */
[----:B------:R-:W-:Y:S01]  /*0240*/  MOV R2, 0xd09502f9 ;  /* 0xd09502f900027802 */ /* 0x000fe20000000f00 */
[----:B------:R-:W-:Y:S01]  /*0250*/  FMUL R15, R3, R3 ;  /* 0x00000003030f7220 */ /* 0x000fe20000400000 */
[----:B----4-:R-:W-:-:S03]  /*0260*/  FMUL R14, R14, R14 ;  /* 0x0000000e0e0e7220 */ /* 0x010fc60000400000 */
[----:B------:R-:W-:-:S05]  /*0270*/  FADD R3, R13, R15 ;  /* 0x0000000f0d037221 */ /* 0x000fca0000000000 */
[----:B------:R-:W-:-:S13]  /*0280*/  FSETP.GEU.AND P0, PT, R3, R14, PT ;  /* 0x0000000e0300720b */ /* 0x000fda0003f0e000 */
[----:B------:R-:W-:Y:S05]  /*0290*/  @P0 BRA `(.L_x_1) ;  /* 0x0000000000b80947 */ /* 0x000fea0003800000 */
[----:B------:R-:W-:Y:S01]  /*02a0*/  FADD R0, -R13, R14 ;  /* 0x0000000e0d007221 */ /* 0x000fe20000000100 */
[----:B------:R-:W-:Y:S03]  /*02b0*/  BSSY.RECONVERGENT B1, `(.L_x_2) ;  /* 0x000000e000017945 */ /* 0x000fe60003800200 */
[----:B------:R-:W-:-:S04]  /*02c0*/  FADD R0, -R15, R0 ;  /* 0x000000000f007221 */ /* 0x000fc80000000100 */
[----:B------:R0:W1:Y:S01]  /*02d0*/  MUFU.RSQ R3, R0 ;  /* 0x0000000000037308 */ /* 0x0000620000001400 */
[----:B------:R-:W-:-:S04]  /*02e0*/  IADD3 R2, PT, PT, R0, -0xd000000, RZ ;  /* 0xf300000000027810 */ /* 0x000fc80007ffe0ff */
[----:B------:R-:W-:-:S13]  /*02f0*/  ISETP.GT.U32.AND P0, PT, R2, 0x727fffff, PT ;  /* 0x727fffff0200780c */ /* 0x000fda0003f04070 */
[----:B01----:R-:W-:Y:S05]  /*0300*/  @!P0 BRA `(.L_x_3) ;  /* 0x0000000000108947 */ /* 0x003fea0003800000 */
[----:B------:R-:W-:-:S07]  /*0310*/  MOV R18, 0x330 ;  /* 0x0000033000127802 */ /* 0x000fce0000000f00 */
[----:B------:R-:W-:Y:S05]  /*0320*/  CALL.REL.NOINC `($__internal_0_$__cuda_sm20_sqrt_rn_f32_slowpath) ;  /* 0x0000001000407944 */ /* 0x000fea0003c00000 */
[----:B------:R-:W-:Y:S01]  /*0330*/  MOV R13, R0 ;  /* 0x00000000000d7202 */ /* 0x000fe20000000f00 */
[----:B------:R-:W-:Y:S06]  /*0340*/  BRA `(.L_x_4) ;  /* 0x0000000000107947 */ /* 0x000fec0003800000 */
.L_x_3:
[----:B------:R-:W-:Y:S01]  /*0350*/  FMUL.FTZ R13, R0, R3 ;  /* 0x00000003000d7220 */ /* 0x000fe20000410000 */
[----:B------:R-:W-:-:S03]  /*0360*/  FMUL.FTZ R2, R3, 0.5 ;  /* 0x3f00000003027820 */ /* 0x000fc60000410000 */
[----:B------:R-:W-:-:S04]  /*0370*/  FFMA R0, -R13, R13, R0 ;  /* 0x0000000d0d007223 */ /* 0x000fc80000000100 */
[----:B------:R-:W-:-:S07]  /*0380*/  FFMA R13, R0, R2, R13 ;  /* 0x00000002000d7223 */ /* 0x000fce000000000d */
.L_x_4:
[----:B------:R-:W-:Y:S05]  /*0390*/  BSYNC.RECONVERGENT B1 ;  /* 0x0000000000017941 */ /* 0x000fea0003800200 */
.L_x_2:
[----:B------:R-:W-:Y:S01]  /*03a0*/  VIADD R0, R14, 0xf3000000 ;  /* 0xf30000000e007836 */ /* 0x000fe20000000000 */
[----:B------:R0:W1:Y:S04]  /*03b0*/  MUFU.RSQ R15, R14 ;  /* 0x0000000e000f7308 */ /* 0x0000680000001400 */
[----:B------:R-:W-:-:S13]  /*03c0*/  ISETP.GT.U32.AND P0, PT, R0, 0x727fffff, PT ;  /* 0x727fffff0000780c */ /* 0x000fda0003f04070 */
[----:B01----:R-:W-:Y:S05]  /*03d0*/  @!P0 BRA `(.L_x_5) ;  /* 0x00000000001c8947 */ /* 0x003fea0003800000 */
[----:B------:R-:W-:Y:S01]  /*03e0*/  BSSY.RECONVERGENT B1, `(.L_x_6) ;  /* 0x0000004000017945 */ /* 0x000fe20003800200 */
[----:B------:R-:W-:Y:S02]  /*03f0*/  MOV R0, R14 ;  /* 0x0000000e00007202 */ /* 0x000fe40000000f00 */
[----:B------:R-:W-:-:S07]  /*0400*/  MOV R18, 0x420 ;  /* 0x0000042000127802 */ /* 0x000fce0000000f00 */
[----:B------:R-:W-:Y:S05]  /*0410*/  CALL.REL.NOINC `($__internal_0_$__cuda_sm20_sqrt_rn_f32_slowpath) ;  /* 0x0000001000047944 */ /* 0x000fea0003c00000 */
[----:B------:R-:W-:Y:S05]  /*0420*/  BSYNC.RECONVERGENT B1 ;  /* 0x0000000000017941 */ /* 0x000fea0003800200 */
.L_x_6:
[----:B------:R-:W-:Y:S01]  /*0430*/  MOV R3, R0 ;  /* 0x0000000000037202 */ /* 0x000fe20000000f00 */
[----:B------:R-:W-:Y:S06]  /*0440*/  BRA `(.L_x_7) ;  /* 0x0000000000107947 */ /* 0x000fec0003800000 */
.L_x_5:
[----:B------:R-:W-:Y:S01]  /*0450*/  FMUL.FTZ R3, R14, R15 ;  /* 0x0000000f0e037220 */ /* 0x000fe20000410000 */
[----:B------:R-:W-:-:S03]  /*0460*/  FMUL.FTZ R0, R15, 0.5 ;  /* 0x3f0000000f007820 */ /* 0x000fc60000410000 */
[----:B------:R-:W-:-:S04]  /*0470*/  FFMA R14, -R3, R3, R14 ;  /* 0x00000003030e7223 */ /* 0x000fc8000000010e */
[----:B------:R-:W-:-:S07]  /*0480*/  FFMA R3, R14, R0, R3 ;  /* 0x000000000e037223 */ /* 0x000fce0000000003 */
.L_x_7:
[----:B------:R-:W0:Y:S01]  /*0490*/  MUFU.RCP R0, R3 ;  /* 0x0000000300007308 */ /* 0x000e220000001000 */
[----:B------:R-:W-:Y:S07]  /*04a0*/  BSSY.RECONVERGENT B1, `(.L_x_8) ;  /* 0x000000b000017945 */ /* 0x000fee0003800200 */
[----:B------:R-:W1:Y:S01]  /*04b0*/  FCHK P0, R13, R3 ;  /* 0x000000030d007302 */ /* 0x000e620000000000 */
[----:B0-----:R-:W-:-:S04]  /*04c0*/  FFMA R15, R0, -R3, 1 ;  /* 0x3f800000000f7423 */ /* 0x001fc80000000803 */
[----:B------:R-:W-:-:S04]  /*04d0*/  FFMA R0, R0, R15, R0 ;  /* 0x0000000f00007223 */ /* 0x000fc80000000000 */
[----:B------:R-:W-:-:S04]  /*04e0*/  FFMA R2, R0, R13, RZ ;  /* 0x0000000d00027223 */ /* 0x000fc800000000ff */
[----:B------:R-:W-:-:S04]  /*04f0*/  FFMA R15, R2, -R3, R13 ;  /* 0x80000003020f7223 */ /* 0x000fc8000000000d */
[----:B------:R-:W-:Y:S01]  /*0500*/  FFMA R0, R0, R15, R2 ;  /* 0x0000000f00007223 */ /* 0x000fe20000000002 */
[----:B-1----:R-:W-:Y:S06]  /*0510*/  @!P0 BRA `(.L_x_9) ;  /* 0x00000000000c8947 */ /* 0x002fec0003800000 */
[----:B------:R-:W-:Y:S02]  /*0520*/  MOV R0, R13 ;  /* 0x0000000d00007202 */ /* 0x000fe40000000f00 */
[----:B------:R-:W-:-:S07]  /*0530*/  MOV R2, 0x550 ;  /* 0x0000055000027802 */ /* 0x000fce0000000f00 */
[----:B------:R-:W-:Y:S05]  /*0540*/  CALL.REL.NOINC `($__internal_1_$__cuda_sm3x_div_rn_noftz_f32_slowpath) ;  /* 0x0000001000147944 */ /* 0x000fea0003c00000 */
.L_x_9:
[----:B------:R-:W-:Y:S05]  /*0550*/  BSYNC.RECONVERGENT B1 ;  /* 0x0000000000017941 */ /* 0x000fea0003800200 */
.L_x_8:
[----:B------:R-:W2:Y:S02]  /*0560*/  LDG.E R2, desc[UR6][R4.64+-0x20] ;  /* 0xffffe00604027981 */ /* 0x000ea4000c1e1900 */
[----:B--2---:R-:W-:-:S07]  /*0570*/  FADD R2, R2, R13 ;  /* 0x0000000d02027221 */ /* 0x004fce0000000000 */
.L_x_1:
[----:B------:R-:W-:Y:S05]  /*0580*/  BSYNC.RECONVERGENT B0 ;  /* 0x0000000000007941 */ /* 0x000fea0003800200 */
.L_x_0:
[----:B------:R-:W2:Y:S04]  /*0590*/  LDG.E R14, desc[UR6][R4.64+-0xc] ;  /* 0xfffff406040e7981 */ /* 0x000ea8000c1e1900 */
[----:B------:R-:W3:Y:S01]  /*05a0*/  LDG.E R17, desc[UR6][R4.64+-0x8] ;  /* 0xfffff80604117981 */ /* 0x000ee2000c1e1900 */
[----:B------:R-:W-:-:S03]  /*05b0*/  FSETP.GT.AND P0, PT, R2, R11, PT ;  /* 0x0000000b0200720b */ /* 0x000fc60003f04000 */
[----:B------:R-:W4:Y:S10]  /*05c0*/  LDG.E R16, desc[UR6][R4.64+-0x10] ;  /* 0xfffff00604107981 */ /* 0x000f34000c1e1900 */
[----:B------:R-:W5:Y:S04]  /*05d0*/  @P0 LDG.E R3, desc[UR6][R4.64+-0x38] ;  /* 0xffffc80604030981 */ /* 0x000f68000c1e1900 */
[----:B------:R-:W5:Y:S04]  /*05e0*/  @P0 LDG.E R13, desc[UR6][R4.64+-0x30] ;  /* 0xffffd006040d0981 */ /* 0x000f68000c1e1900 */
[----:B------:R-:W5:Y:S01]  /*05f0*/  @P0 LDG.E R15, desc[UR6][R4.64+-0x34] ;  /* 0xffffcc06040f0981 */ /* 0x000f62000c1e1900 */
[----:B------:R-:W-:Y:S01]  /*0600*/  @P0 MOV R11, R2 ;  /* 0x00000002000b0202 */ /* 0x000fe20000000f00 */
[----:B------:R-:W-:Y:S01]  /*0610*/  BSSY.RECONVERGENT B0, `(.L_x_10) ;  /* 0x000003b000007945 */ /* 0x000fe20003800200 */
[----:B------:R-:W-:-:S02]  /*0620*/  HFMA2 R2, -RZ, RZ, -36.65625, 4.5359134674072265625e-05 ;  /* 0xd09502f9ff027431 */ /* 0x000fc400000001ff */
[----:B--2---:R-:W-:Y:S01]  /*0630*/  FADD R14, R7, -R14 ;  /* 0x8000000e070e7221 */ /* 0x004fe20000000000 */
[----:B---3--:R-:W-:-:S03]  /*0640*/  FADD R17, R6, -R17 ;  /* 0x8000001106117221 */ /* 0x008fc60000000000 */
[----:B------:R-:W-:Y:S01]  /*0650*/  FMUL R19, R14, R14 ;  /* 0x0000000e0e137220 */ /* 0x000fe20000400000 */
[----:B------:R-:W-:Y:S01]  /*0660*/  FMUL R18, R17, R17 ;  /* 0x0000001111127220 */ /* 0x000fe20000400000 */
[----:B----4-:R-:W-:-:S03]  /*0670*/  FMUL R14, R16, R16 ;  /* 0x00000010100e7220 */ /* 0x010fc60000400000 */
[----:B------:R-:W-:-:S05]  /*0680*/  FADD R17, R19, R18 ;  /* 0x0000001213117221 */ /* 0x000fca0000000000 */
[----:B------:R-:W-:Y:S01]  /*0690*/  FSETP.GEU.AND P1, PT, R17, R14, PT ;  /* 0x0000000e1100720b */ /* 0x000fe20003f2e000 */
[C---:B-----5:R-:W-:Y:S01]  /*06a0*/  @P0 FMUL R8, R0.reuse, R3 ;  /* 0x0000000300080220 */ /* 0x060fe20000400000 */
[C---:B------:R-:W-:Y:S01]  /*06b0*/  @P0 FMUL R10, R0.reuse, R13 ;  /* 0x0000000d000a0220 */ /* 0x040fe20000400000 */
[----:B------:R-:W-:-:S10]  /*06c0*/  @P0 FMUL R12, R0, R15 ;  /* 0x0000000f000c0220 */ /* 0x000fd40000400000 */
[----:B------:R-:W-:Y:S05]  /*06d0*/  @P1 BRA `(.L_x_11) ;  /* 0x0000000000b81947 */ /* 0x000fea0003800000 */
[----:B------:R-:W-:Y:S01]  /*06e0*/  FADD R0, -R19, R14 ;  /* 0x0000000e13007221 */ /* 0x000fe20000000100 */
[----:B------:R-:W-:Y:S03]  /*06f0*/  BSSY.RECONVERGENT B1, `(.L_x_12) ;  /* 0x000000e000017945 */ /* 0x000fe60003800200 */
[----:B------:R-:W-:-:S04]  /*0700*/  FADD R0, -R18, R0 ;  /* 0x0000000012007221 */ /* 0x000fc80000000100 */
[----:B------:R-:W-:Y:S01]  /*0710*/  VIADD R2, R0, 0xf3000000 ;  /* 0xf300000000027836 */ /* 0x000fe20000000000 */
[----:B------:R0:W1:Y:S04]  /*0720*/  MUFU.RSQ R3, R0 ;  /* 0x0000000000037308 */ /* 0x0000680000001400 */
[----:B------:R-:W-:-:S13]  /*0730*/  ISETP.GT.U32.AND P0, PT, R2, 0x727fffff, PT ;  /* 0x727fffff0200780c */ /* 0x000fda0003f04070 */
[----:B01----:R-:W-:Y:S05]  /*0740*/  @!P0 BRA `(.L_x_13) ;  /* 0x0000000000108947 */ /* 0x003fea0003800000 */
[----:B------:R-:W-:-:S07]  /*0750*/  MOV R18, 0x770 ;  /* 0x0000077000127802 */ /* 0x000fce0000000f00 */
[----:B------:R-:W-:Y:S05]  /*0760*/  CALL.REL.NOINC `($__internal_0_$__cuda_sm20_sqrt_rn_f32_slowpath) ;  /* 0x0000000c00307944 */ /* 0x000fea0003c00000 */
[----:B------:R-:W-:Y:S01]  /*0770*/  MOV R13, R0 ;  /* 0x00000000000d7202 */ /* 0x000fe20000000f00 */
[----:B------:R-:W-:Y:S06]  /*0780*/  BRA `(.L_x_14) ;  /* 0x0000000000107947 */ /* 0x000fec0003800000 */
.L_x_13:
[----:B------:R-:W-:Y:S01]  /*0790*/  FMUL.FTZ R13, R0, R3 ;  /* 0x00000003000d7220 */ /* 0x000fe20000410000 */
[----:B------:R-:W-:-:S03]  /*07a0*/  FMUL.FTZ R2, R3, 0.5 ;  /* 0x3f00000003027820 */ /* 0x000fc60000410000 */
[----:B------:R-:W-:-:S04]  /*07b0*/  FFMA R0, -R13, R13, R0 ;  /* 0x0000000d0d007223 */ /* 0x000fc80000000100 */
[----:B------:R-:W-:-:S07]  /*07c0*/  FFMA R13, R0, R2, R13 ;  /* 0x00000002000d7223 */ /* 0x000fce000000000d */
.L_x_14:
[----:B------:R-:W-:Y:S05]  /*07d0*/  BSYNC.RECONVERGENT B1 ;  /* 0x0000000000017941 */ /* 0x000fea0003800200 */
.L_x_12:
[----:B------:R-:W-:Y:S01]  /*07e0*/  IADD3 R0, PT, PT, R14, -0xd000000, RZ ;  /* 0xf30000000e007810 */ /* 0x000fe20007ffe0ff */
[----:B------:R0:W1:Y:S03]  /*07f0*/  MUFU.RSQ R15, R14 ;  /* 0x0000000e000f7308 */ /* 0x0000660000001400 */
[----:B------:R-:W-:-:S13]  /*0800*/  ISETP.GT.U32.AND P0, PT, R0, 0x727fffff, PT ;  /* 0x727fffff0000780c */ /* 0x000fda0003f04070 */
[----:B0-----:R-:W-:Y:S05]  /*0810*/  @!P0 BRA `(.L_x_15) ;  /* 0x00000000001c8947 */ /* 0x001fea0003800000 */
[----:B------:R-:W-:Y:S01]  /*0820*/  BSSY.RECONVERGENT B1, `(.L_x_16) ;  /* 0x0000004000017945 */ /* 0x000fe20003800200 */
[----:B------:R-:W-:Y:S02]  /*0830*/  MOV R0, R14 ;  /* 0x0000000e00007202 */ /* 0x000fe40000000f00 */
[----:B------:R-:W-:-:S07]  /*0840*/  MOV R18, 0x860 ;  /* 0x0000086000127802 */ /* 0x000fce0000000f00 */
[----:B-1----:R-:W-:Y:S05]  /*0850*/  CALL.REL.NOINC `($__internal_0_$__cuda_sm20_sqrt_rn_f32_slowpath) ;  /* 0x0000000800f47944 */ /* 0x002fea0003c00000 */
[----:B------:R-:W-:Y:S05]  /*0860*/  BSYNC.RECONVERGENT B1 ;  /* 0x0000000000017941 */ /* 0x000fea0003800200 */
.L_x_16:
[----:B------:R-:W-:Y:S01]  /*0870*/  MOV R3, R0 ;  /* 0x0000000000037202 */ /* 0x000fe20000000f00 */
[----:B------:R-:W-:Y:S06]  /*0880*/  BRA `(.L_x_17) ;  /* 0x0000000000107947 */ /* 0x000fec0003800000 */
.L_x_15:
[----:B-1----:R-:W-:Y:S01]  /*0890*/  FMUL.FTZ R3, R14, R15 ;  /* 0x0000000f0e037220 */ /* 0x002fe20000410000 */
[----:B------:R-:W-:-:S03]  /*08a0*/  FMUL.FTZ R0, R15, 0.5 ;  /* 0x3f0000000f007820 */ /* 0x000fc60000410000 */
[----:B------:R-:W-:-:S04]  /*08b0*/  FFMA R14, -R3, R3, R14 ;  /* 0x00000003030e7223 */ /* 0x000fc8000000010e */
[----:B------:R-:W-:-:S07]  /*08c0*/  FFMA R3, R14, R0, R3 ;  /* 0x000000000e037223 */ /* 0x000fce0000000003 */
.L_x_17:
        /* <DEDUP_REMOVED lines=12> */
.L_x_19:
[----:B------:R-:W-:Y:S05]  /*0990*/  BSYNC.RECONVERGENT B1 ;  /* 0x0000000000017941 */ /* 0x000fea0003800200 */
.L_x_18:
[----:B------:R-:W2:Y:S02]  /*09a0*/  LDG.E R2, desc[UR6][R4.64+-0x4] ;  /* 0xfffffc0604027981 */ /* 0x000ea4000c1e1900 */
[----:B--2---:R-:W-:-:S07]  /*09b0*/  FADD R2, R2, R13 ;  /* 0x0000000d02027221 */ /* 0x004fce0000000000 */
.L_x_11:
[----:B------:R-:W-:Y:S05]  /*09c0*/  BSYNC.RECONVERGENT B0 ;  /* 0x0000000000007941 */ /* 0x000fea0003800200 */
.L_x_10:
[----:B------:R-:W2:Y:S04]  /*09d0*/  LDG.E R14, desc[UR6][R4.64+0x10] ;  /* 0x00001006040e7981 */ /* 0x000ea8000c1e1900 */
[----:B------:R-:W3:Y:S01]  /*09e0*/  LDG.E R17, desc[UR6][R4.64+0x14] ;  /* 0x0000140604117981 */ /* 0x000ee2000c1e1900 */
[----:B------:R-:W-:-:S03]  /*09f0*/  FSETP.GT.AND P0, PT, R2, R11, PT ;  /* 0x0000000b0200720b */ /* 0x000fc60003f04000 */
[----:B------:R-:W4:Y:S10]  /*0a00*/  LDG.E R16, desc[UR6][R4.64+0xc] ;  /* 0x00000c0604107981 */ /* 0x000f34000c1e1900 */
[----:B------:R-:W5:Y:S04]  /*0a10*/  @P0 LDG.E R3, desc[UR6][R4.64+-0x1c] ;  /* 0xffffe40604030981 */ /* 0x000f68000c1e1900 */
[----:B------:R-:W5:Y:S04]  /*0a20*/  @P0 LDG.E R13, desc[UR6][R4.64+-0x14] ;  /* 0xffffec06040d0981 */ /* 0x000f68000c1e1900 */
[----:B------:R-:W5:Y:S01]  /*0a30*/  @P0 LDG.E R15, desc[UR6][R4.64+-0x18] ;  /* 0xffffe806040f0981 */ /* 0x000f62000c1e1900 */
[----:B------:R-:W-:Y:S01]  /*0a40*/  @P0 IMAD.MOV.U32 R11, RZ, RZ, R2 ;  /* 0x000000ffff0b0224 */ /* 0x000fe200078e0002 */
        /* <DEDUP_REMOVED lines=24> */
.L_x_23:
[----:B------:R-:W-:Y:S01]  /*0bd0*/  FMUL.FTZ R13, R0, R3 ;  /* 0x00000003000d7220 */ /* 0x000fe20000410000 */
[----:B------:R-:W-:-:S03]  /*0be0*/  FMUL.FTZ R2, R3, 0.5 ;  /* 0x3f00000003027820 */ /* 0x000fc60000410000 */
[----:B------:R-:W-:-:S04]  /*0bf0*/  FFMA R0, -R13, R13, R0 ;  /* 0x0000000d0d007223 */ /* 0x000fc80000000100 */
[----:B------:R-:W-:-:S07]  /*0c00*/  FFMA R13, R0, R2, R13 ;  /* 0x00000002000d7223 */ /* 0x000fce000000000d */
.L_x_24:
[----:B------:R-:W-:Y:S05]  /*0c10*/  BSYNC.RECONVERGENT B1 ;  /* 0x0000000000017941 */ /* 0x000fea0003800200 */
.L_x_22:
        /* <DEDUP_REMOVED lines=9> */
.L_x_26:
[----:B------:R-:W-:Y:S01]  /*0cb0*/  IMAD.MOV.U32 R3, RZ, RZ, R0 ;  /* 0x000000ffff037224 */ /* 0x000fe200078e0000 */
[----:B------:R-:W-:Y:S06]  /*0cc0*/  BRA `(.L_x_27) ;  /* 0x0000000000107947 */ /* 0x000fec0003800000 */
.L_x_25:
[----:B-1----:R-:W-:Y:S01]  /*0cd0*/  FMUL.FTZ R3, R14, R15 ;  /* 0x0000000f0e037220 */ /* 0x002fe20000410000 */
[----:B------:R-:W-:-:S03]  /*0ce0*/  FMUL.FTZ R0, R15, 0.5 ;  /* 0x3f0000000f007820 */ /* 0x000fc60000410000 */
[----:B------:R-:W-:-:S04]  /*0cf0*/  FFMA R14, -R3, R3, R14 ;  /* 0x00000003030e7223 */ /* 0x000fc8000000010e */
[----:B------:R-:W-:-:S07]  /*0d00*/  FFMA R3, R14, R0, R3 ;  /* 0x000000000e037223 */ /* 0x000fce0000000003 */
.L_x_27:
        /* <DEDUP_REMOVED lines=12> */
.L_x_29:
[----:B------:R-:W-:Y:S05]  /*0dd0*/  BSYNC.RECONVERGENT B1 ;  /* 0x0000000000017941 */ /* 0x000fea0003800200 */
.L_x_28:
[----:B------:R-:W2:Y:S02]  /*0de0*/  LDG.E R2, desc[UR6][R4.64+0x18] ;  /* 0x0000180604027981 */ /* 0x000ea4000c1e1900 */
[----:B--2---:R-:W-:-:S07]  /*0df0*/  FADD R2, R2, R13 ;  /* 0x0000000d02027221 */ /* 0x004fce0000000000 */
.L_x_21:
[----:B------:R-:W-:Y:S05]  /*0e00*/  BSYNC.RECONVERGENT B0 ;  /* 0x0000000000007941 */ /* 0x000fea0003800200 */
.L_x_20:
        /* <DEDUP_REMOVED lines=32> */
.L_x_33:
[----:B------:R-:W-:Y:S01]  /*1010*/  FMUL.FTZ R13, R0, R3 ;  /* 0x00000003000d7220 */ /* 0x000fe20000410000 */
[----:B------:R-:W-:-:S03]  /*1020*/  FMUL.FTZ R2, R3, 0.5 ;  /* 0x3f00000003027820 */ /* 0x000fc60000410000 */
[----:B------:R-:W-:-:S04]  /*1030*/  FFMA R0, -R13, R13, R0 ;  /* 0x0000000d0d007223 */ /* 0x000fc80000000100 */
[----:B------:R-:W-:-:S07]  /*1040*/  FFMA R13, R0, R2, R13 ;  /* 0x00000002000d7223 */ /* 0x000fce000000000d */
.L_x_34:
[----:B------:R-:W-:Y:S05]  /*1050*/  BSYNC.RECONVERGENT B1 ;  /* 0x0000000000017941 */ /* 0x000fea0003800200 */
.L_x_32:
        /* <DEDUP_REMOVED lines=9> */
.L_x_36:
[----:B------:R-:W-:Y:S01]  /*10f0*/  MOV R3, R0 ;  /* 0x0000000000037202 */ /* 0x000fe20000000f00 */
[----:B------:R-:W-:Y:S06]  /*1100*/  BRA `(.L_x_37) ;  /* 0x0000000000107947 */ /* 0x000fec0003800000 */
.L_x_35:
[----:B------:R-:W-:Y:S01]  /*1110*/  FMUL.FTZ R3, R14, R15 ;  /* 0x0000000f0e037220 */ /* 0x000fe20000410000 */
[----:B------:R-:W-:-:S03]  /*1120*/  FMUL.FTZ R0, R15, 0.5 ;  /* 0x3f0000000f007820 */ /* 0x000fc60000410000 */
[----:B------:R-:W-:-:S04]  /*1130*/  FFMA R14, -R3, R3, R14 ;  /* 0x00000003030e7223 */ /* 0x000fc8000000010e */
[----:B------:R-:W-:-:S07]  /*1140*/  FFMA R3, R14, R0, R3 ;  /* 0x000000000e037223 */ /* 0x000fce0000000003 */
.L_x_37:
        /* <DEDUP_REMOVED lines=12> */
.L_x_39:
[----:B------:R-:W-:Y:S05]  /*1210*/  BSYNC.RECONVERGENT B1 ;  /* 0x0000000000017941 */ /* 0x000fea0003800200 */
.L_x_38:
[----:B------:R-:W2:Y:S02]  /*1220*/  LDG.E R2, desc[UR6][R4.64+0x34] ;  /* 0x0000340604027981 */ /* 0x000ea4000c1e1900 */
[----:B--2---:R-:W-:-:S07]  /*1230*/  FADD R2, R2, R13 ;  /* 0x0000000d02027221 */ /* 0x004fce0000000000 */
.L_x_31:
[----:B------:R-:W-:Y:S05]  /*1240*/  BSYNC.RECONVERGENT B0 ;  /* 0x0000000000007941 */ /* 0x000fea0003800200 */
.L_x_30:
[----:B------:R-:W-:Y:S01]  /*1250*/  FSETP.GT.AND P0, PT, R2, R11, PT ;  /* 0x0000000b0200720b */ /* 0x000fe20003f04000 */
[----:B------:R-:W-:-:S12]  /*1260*/  BSSY.RECONVERGENT B0, `(.L_x_40) ;  /* 0x0000009000007945 */ /* 0x000fd80003800200 */
[----:B------:R-:W-:Y:S05]  /*1270*/  @!P0 BRA `(.L_x_41) ;  /* 0x00000000001c8947 */ /* 0x000fea0003800000 */
[----:B------:R-:W2:Y:S04]  /*1280*/  LDG.E R3, desc[UR6][R4.64+0x1c] ;  /* 0x00001c0604037981 */ /* 0x000ea8000c1e1900 */
[----:B------:R-:W3:Y:S04]  /*1290*/  LDG.E R13, desc[UR6][R4.64+0x24] ;  /* 0x00002406040d7981 */ /* 0x000ee8000c1e1900 */
[----:B------:R-:W4:Y:S01]  /*12a0*/  LDG.E R15, desc[UR6][R4.64+0x20] ;  /* 0x00002006040f7981 */ /* 0x000f22000c1e1900 */
[----:B------:R-:W-:Y:S01]  /*12b0*/  MOV R11, R2 ;  /* 0x00000002000b7202 */ /* 0x000fe20000000f00 */
[C---:B--2---:R-:W-:Y:S01]  /*12c0*/  FMUL R8, R0.reuse, R3 ;  /* 0x0000000300087220 */ /* 0x044fe20000400000 */
[C---:B---3--:R-:W-:Y:S01]  /*12d0*/  FMUL R10, R0.reuse, R13 ;  /* 0x0000000d000a7220 */ /* 0x048fe20000400000 */
[----:B----4-:R-:W-:-:S07]  /*12e0*/  FMUL R12, R0, R15 ;  /* 0x0000000f000c7220 */ /* 0x010fce0000400000 */
.L_x_41:
[----:B------:R-:W-:Y:S05]  /*12f0*/  BSYNC.RECONVERGENT B0 ;  /* 0x0000000000007941 */ /* 0x000fea0003800200 */
.L_x_40:
[----:B------:R-:W-:-:S04]  /*1300*/  IADD3 R4, P0, PT, R4, 0x70, RZ ;  /* 0x0000007004047810 */ /* 0x000fc80007f1e0ff */
[----:B------:R-:W-:Y:S01]  /*1310*/  IADD3.X R5, PT, PT, RZ, R5, RZ, P0, !PT ;  /* 0x00000005ff057210 */ /* 0x000fe200007fe4ff */
[----:B------:R-:W-:Y:S08]  /*1320*/  BRA.U UP0, `(.L_x_42) ;  /* 0xffffffed00a07547 */ /* 0x000ff0000b83ffff */
[----:B------:R-:W0:Y:S01]  /*1330*/  LDCU.64 UR8, c[0x0][0x388] ;  /* 0x00007100ff0877ac */ /* 0x000e220008000a00 */
[----:B------:R-:W-:Y:S01]  /*1340*/  FMUL R8, R8, 255 ;  /* 0x437f000008087820 */ /* 0x000fe20000400000 */
[----:B------:R-:W-:Y:S01]  /*1350*/  FMUL R10, R10, 255 ;  /* 0x437f00000a0a7820 */ /* 0x000fe20000400000 */
[----:B------:R-:W-:Y:S01]  /*1360*/  FMUL R12, R12, 255 ;  /* 0x437f00000c0c7820 */ /* 0x000fe20000400000 */
[----:B------:R-:W-:Y:S01]  /*1370*/  IMAD.SHL.U32 R9, R9, 0x4, RZ ;  /* 0x0000000409097824 */ /* 0x000fe200078e00ff */
[----:B------:R-:W1:Y:S01]  /*1380*/  F2I.TRUNC.NTZ R5, R8 ;  /* 0x0000000800057305 */ /* 0x000e62000020f100 */
[----:B------:R-:W-:-:S07]  /*1390*/  HFMA2 R0, -RZ, RZ, 0, 1.5199184417724609375e-05 ;  /* 0x000000ffff007431 */ /* 0x000fce00000001ff */
[----:B------:R-:W2:Y:S01]  /*13a0*/  F2I.TRUNC.NTZ R7, R10 ;  /* 0x0000000a00077305 */ /* 0x000ea2000020f100 */
[----:B0-----:R-:W-:-:S07]  /*13b0*/  IADD3 R2, P0, PT, R9, UR8, RZ ;  /* 0x0000000809027c10 */ /* 0x001fce000ff1e0ff */
[----:B------:R-:W0:Y:S01]  /*13c0*/  F2I.TRUNC.NTZ R11, R12 ;  /* 0x0000000c000b7305 */ /* 0x000e22000020f100 */
[----:B------:R-:W-:-:S05]  /*13d0*/  LEA.HI.X.SX32 R3, R9, UR9, 0x1, P0 ;  /* 0x0000000909037c11 */ /* 0x000fca00080f0eff */
[----:B-1----:R-:W-:Y:S04]  /*13e0*/  STG.E.U8 desc[UR6][R2.64], R5 ;  /* 0x0000000502007986 */ /* 0x002fe8000c101106 */
[----:B--2---:R-:W-:Y:S04]  /*13f0*/  STG.E.U8 desc[UR6][R2.64+0x1], R7 ;  /* 0x0000010702007986 */ /* 0x004fe8000c101106 */
[----:B------:R-:W-:Y:S04]  /*1400*/  STG.E.U8 desc[UR6][R2.64+0x3], R0 ;  /* 0x0000030002007986 */ /* 0x000fe8000c101106 */
[----:B0-----:R-:W-:Y:S01]  /*1410*/  STG.E.U8 desc[UR6][R2.64+0x2], R11 ;  /* 0x0000020b02007986 */ /* 0x001fe2000c101106 */
[----:B------:R-:W-:Y:S05]  /*1420*/  EXIT ;  /* 0x000000000000794d */ /* 0x000fea0003800000 */
        .weak           $__internal_0_$__cuda_sm20_sqrt_rn_f32_slowpath
        .type           $__internal_0_$__cuda_sm20_sqrt_rn_f32_slowpath,@function
        .size           $__internal_0_$__cuda_sm20_sqrt_rn_f32_slowpath,($__internal_1_$__cuda_sm3x_div_rn_noftz_f32_slowpath - $__internal_0_$__cuda_sm20_sqrt_rn_f32_slowpath)
$__internal_0_$__cuda_sm20_sqrt_rn_f32_slowpath:
[----:B------:R-:W-:-:S13]  /*1430*/  LOP3.LUT P0, RZ, R0, 0x7fffffff, RZ, 0xc0, !PT ;  /* 0x7fffffff00ff7812 */ /* 0x000fda000780c0ff */
[----:B------:R-:W-:Y:S01]  /*1440*/  @!P0 MOV R2, R0 ;  /* 0x0000000000028202 */ /* 0x000fe20000000f00 */
[----:B------:R-:W-:Y:S06]  /*1450*/  @!P0 BRA `(.L_x_43) ;  /* 0x0000000000408947 */ /* 0x000fec0003800000 */
[----:B------:R-:W-:-:S13]  /*1460*/  FSETP.GEU.FTZ.AND P0, PT, R0, RZ, PT ;  /* 0x000000ff0000720b */ /* 0x000fda0003f1e000 */
[----:B------:R-:W-:Y:S01]  /*1470*/  @!P0 MOV R2, 0x7fffffff ;  /* 0x7fffffff00028802 */ /* 0x000fe20000000f00 */
[----:B------:R-:W-:Y:S06]  /*1480*/  @!P0 BRA `(.L_x_43) ;  /* 0x0000000000348947 */ /* 0x000fec0003800000 */
[----:B------:R-:W-:-:S13]  /*1490*/  FSETP.GTU.FTZ.AND P0, PT, |R0|, +INF , PT ;  /* 0x7f8000000000780b */ /* 0x000fda0003f1c200 */
[----:B------:R-:W-:Y:S01]  /*14a0*/  @P0 FADD.FTZ R2, R0, 1 ;  /* 0x3f80000000020421 */ /* 0x000fe20000010000 */
[----:B------:R-:W-:Y:S06]  /*14b0*/  @P0 BRA `(.L_x_43) ;  /* 0x0000000000280947 */ /* 0x000fec0003800000 */
[----:B------:R-:W-:-:S13]  /*14c0*/  FSETP.NEU.FTZ.AND P0, PT, |R0|, +INF , PT ;  /* 0x7f8000000000780b */ /* 0x000fda0003f1d200 */
[----:B------:R-:W-:-:S04]  /*14d0*/  @P0 FFMA R3, R0, 1.84467440737095516160e+19, RZ ;  /* 0x5f80000000030823 */ /* 0x000fc800000000ff */
[----:B------:R-:W0:Y:S02]  /*14e0*/  @P0 MUFU.RSQ R2, R3 ;  /* 0x0000000300020308 */ /* 0x000e240000001400 */
[----:B0-----:R-:W-:Y:S01]  /*14f0*/  @P0 FMUL.FTZ R16, R3, R2 ;  /* 0x0000000203100220 */ /* 0x001fe20000410000 */
[----:B------:R-:W-:Y:S01]  /*1500*/  @P0 FMUL.FTZ R17, R2, 0.5 ;  /* 0x3f00000002110820 */ /* 0x000fe20000410000 */
[----:B------:R-:W-:Y:S02]  /*1510*/  @!P0 MOV R2, R0 ;  /* 0x0000000000028202 */ /* 0x000fe40000000f00 */
[----:B------:R-:W-:-:S04]  /*1520*/  @P0 FADD.FTZ R15, -R16, -RZ ;  /* 0x800000ff100f0221 */ /* 0x000fc80000010100 */
[----:B------:R-:W-:-:S04]  /*1530*/  @P0 FFMA R15, R16, R15, R3 ;  /* 0x0000000f100f0223 */ /* 0x000fc80000000003 */
[----:B------:R-:W-:-:S04]  /*1540*/  @P0 FFMA R15, R15, R17, R16 ;  /* 0x000000110f0f0223 */ /* 0x000fc80000000010 */
[----:B------:R-:W-:-:S07]  /*1550*/  @P0 FMUL.FTZ R2, R15, 2.3283064365386962891e-10 ;  /* 0x2f8000000f020820 */ /* 0x000fce0000410000 */
.L_x_43:
[----:B------:R-:W-:Y:S01]  /*1560*/  HFMA2 R3, -RZ, RZ, 0, 0 ;  /* 0x00000000ff037431 */ /* 0x000fe200000001ff */
[----:B------:R-:W-:Y:S01]  /*1570*/  MOV R0, R2 ;  /* 0x0000000200007202 */ /* 0x000fe20000000f00 */
[----:B------:R-:W-:-:S04]  /*1580*/  IMAD.MOV.U32 R2, RZ, RZ, R18 ;  /* 0x000000ffff027224 */ /* 0x000fc800078e0012 */
[----:B------:R-:W-:Y:S05]  /*1590*/  RET.REL.NODEC R2 `(_Z6kernelP6SpherePh) ;  /* 0xffffffe802987950 */ /* 0x000fea0003c3ffff */
        .weak           $__internal_1_$__cuda_sm3x_div_rn_noftz_f32_slowpath
        .type           $__internal_1_$__cuda_sm3x_div_rn_noftz_f32_slowpath,@function
        .size           $__internal_1_$__cuda_sm3x_div_rn_noftz_f32_slowpath,(.L_x_57 - $__internal_1_$__cuda_sm3x_div_rn_noftz_f32_slowpath)
$__internal_1_$__cuda_sm3x_div_rn_noftz_f32_slowpath:
[----:B------:R-:W-:Y:S01]  /*15a0*/  SHF.R.U32.HI R14, RZ, 0x17, R3 ;  /* 0x00000017ff0e7819 */ /* 0x000fe20000011603 */
[----:B------:R-:W-:Y:S01]  /*15b0*/  BSSY.RECONVERGENT B2, `(.L_x_44) ;  /* 0x0000062000027945 */ /* 0x000fe20003800200 */
[----:B------:R-:W-:Y:S02]  /*15c0*/  SHF.R.U32.HI R15, RZ, 0x17, R0 ;  /* 0x00000017ff0f7819 */ /* 0x000fe40000011600 */
[----:B------:R-:W-:Y:S02]  /*15d0*/  LOP3.LUT R14, R14, 0xff, RZ, 0xc0, !PT ;  /* 0x000000ff0e0e7812 */ /* 0x000fe400078ec0ff */
[----:B------:R-:W-:Y:S02]  /*15e0*/  LOP3.LUT R19, R15, 0xff, RZ, 0xc0, !PT ;  /* 0x000000ff0f137812 */ /* 0x000fe400078ec0ff */
[----:B------:R-:W-:Y:S02]  /*15f0*/  IADD3 R17, PT, PT, R14, -0x1, RZ ;  /* 0xffffffff0e117810 */ /* 0x000fe40007ffe0ff */
[----:B------:R-:W-:-:S02]  /*1600*/  IADD3 R16, PT, PT, R19, -0x1, RZ ;  /* 0xffffffff13107810 */ /* 0x000fc40007ffe0ff */
[----:B------:R-:W-:-:S04]  /*1610*/  ISETP.GT.U32.AND P0, PT, R17, 0xfd, PT ;  /* 0x000000fd1100780c */ /* 0x000fc80003f04070 */
[----:B------:R-:W-:-:S13]  /*1620*/  ISETP.GT.U32.OR P0, PT, R16, 0xfd, P0 ;  /* 0x000000fd1000780c */ /* 0x000fda0000704470 */
[----:B------:R-:W-:Y:S01]  /*1630*/  @!P0 MOV R15, RZ ;  /* 0x000000ff000f8202 */ /* 0x000fe20000000f00 */
[----:B------:R-:W-:Y:S06]  /*1640*/  @!P0 BRA `(.L_x_45) ;  /* 0x00000000005c8947 */ /* 0x000fec0003800000 */
[----:B------:R-:W-:Y:S02]  /*1650*/  FSETP.GTU.FTZ.AND P0, PT, |R0|, +INF , PT ;  /* 0x7f8000000000780b */ /* 0x000fe40003f1c200 */
[----:B------:R-:W-:-:S04]  /*1660*/  FSETP.GTU.FTZ.AND P1, PT, |R3|, +INF , PT ;  /* 0x7f8000000300780b */ /* 0x000fc80003f3c200 */
[----:B------:R-:W-:-:S13]  /*1670*/  PLOP3.LUT P0, PT, P0, P1, PT, 0xf8, 0x8f ;  /* 0x00000000008f781c */ /* 0x000fda0000703f70 */
[----:B------:R-:W-:Y:S05]  /*1680*/  @P0 BRA `(.L_x_46) ;  /* 0x00000004004c0947 */ /* 0x000fea0003800000 */
[----:B------:R-:W-:-:S13]  /*1690*/  LOP3.LUT P0, RZ, R3, 0x7fffffff, R0, 0xc8, !PT ;  /* 0x7fffffff03ff7812 */ /* 0x000fda000780c800 */
[----:B------:R-:W-:Y:S05]  /*16a0*/  @!P0 BRA `(.L_x_47) ;  /* 0x00000004003c8947 */ /* 0x000fea0003800000 */
[C---:B------:R-:W-:Y:S02]  /*16b0*/  FSETP.NEU.FTZ.AND P2, PT, |R0|.reuse, +INF , PT ;  /* 0x7f8000000000780b */ /* 0x040fe40003f5d200 */
[----:B------:R-:W-:Y:S02]  /*16c0*/  FSETP.NEU.FTZ.AND P1, PT, |R3|, +INF , PT ;  /* 0x7f8000000300780b */ /* 0x000fe40003f3d200 */
[----:B------:R-:W-:-:S11]  /*16d0*/  FSETP.NEU.FTZ.AND P0, PT, |R0|, +INF , PT ;  /* 0x7f8000000000780b */ /* 0x000fd60003f1d200 */
[----:B------:R-:W-:Y:S05]  /*16e0*/  @!P1 BRA !P2, `(.L_x_47) ;  /* 0x00000004002c9947 */ /* 0x000fea0005000000 */
[----:B------:R-:W-:-:S04]  /*16f0*/  LOP3.LUT P2, RZ, R0, 0x7fffffff, RZ, 0xc0, !PT ;  /* 0x7fffffff00ff7812 */ /* 0x000fc8000784c0ff */
[----:B------:R-:W-:-:S13]  /*1700*/  PLOP3.LUT P1, PT, P1, P2, PT, 0x2f, 0xf2 ;  /* 0x0000000000f2781c */ /* 0x000fda0000f24577 */
[----:B------:R-:W-:Y:S05]  /*1710*/  @P1 BRA `(.L_x_48) ;  /* 0x0000000400181947 */ /* 0x000fea0003800000 */
[----:B------:R-:W-:-:S04]  /*1720*/  LOP3.LUT P1, RZ, R3, 0x7fffffff, RZ, 0xc0, !PT ;  /* 0x7fffffff03ff7812 */ /* 0x000fc8000782c0ff */
[----:B------:R-:W-:-:S13]  /*1730*/  PLOP3.LUT P0, PT, P0, P1, PT, 0x2f, 0xf2 ;  /* 0x0000000000f2781c */ /* 0x000fda0000702577 */
[----:B------:R-:W-:Y:S05]  /*1740*/  @P0 BRA `(.L_x_49) ;  /* 0x0000000400000947 */ /* 0x000fea0003800000 */
[----:B------:R-:W-:Y:S02]  /*1750*/  ISETP.GE.AND P0, PT, R16, RZ, PT ;  /* 0x000000ff1000720c */ /* 0x000fe40003f06270 */
[----:B------:R-:W-:-:S11]  /*1760*/  ISETP.GE.AND P1, PT, R17, RZ, PT ;  /* 0x000000ff1100720c */ /* 0x000fd60003f26270 */
[----:B------:R-:W-:Y:S01]  /*1770*/  @P0 MOV R15, RZ ;  /* 0x000000ff000f0202 */ /* 0x000fe20000000f00 */
[----:B------:R-:W-:Y:S02]  /*1780*/  @!P0 IMAD.MOV.U32 R15, RZ, RZ, -0x40 ;  /* 0xffffffc0ff0f8424 */ /* 0x000fe400078e00ff */
[----:B------:R-:W-:Y:S01]  /*1790*/  @!P0 FFMA R0, R0, 1.84467440737095516160e+19, RZ ;  /* 0x5f80000000008823 */ /* 0x000fe200000000ff */
[----:B------:R-:W-:Y:S02]  /*17a0*/  @!P1 FFMA R3, R3, 1.84467440737095516160e+19, RZ ;  /* 0x5f80000003039823 */ /* 0x000fe400000000ff */
[----:B------:R-:W-:-:S07]  /*17b0*/  @!P1 IADD3 R15, PT, PT, R15, 0x40, RZ ;  /* 0x000000400f0f9810 */ /* 0x000fce0007ffe0ff */
.L_x_45:
[----:B------:R-:W-:Y:S01]  /*17c0*/  LEA R16, R14, 0xc0800000, 0x17 ;  /* 0xc08000000e107811 */ /* 0x000fe200078eb8ff */
[----:B------:R-:W-:Y:S01]  /*17d0*/  BSSY.RECONVERGENT B3, `(.L_x_50) ;  /* 0x0000036000037945 */ /* 0x000fe20003800200 */
[----:B------:R-:W-:Y:S02]  /*17e0*/  IADD3 R19, PT, PT, R19, -0x7f, RZ ;  /* 0xffffff8113137810 */ /* 0x000fe40007ffe0ff */
[----:B------:R-:W-:-:S03]  /*17f0*/  IADD3 R18, PT, PT, -R16, R3, RZ ;  /* 0x0000000310127210 */ /* 0x000fc60007ffe1ff */
[C---:B------:R-:W-:Y:S01]  /*1800*/  IMAD R0, R19.reuse, -0x800000, R0 ;  /* 0xff80000013007824 */ /* 0x040fe200078e0200 */
[----:B------:R0:W1:Y:S01]  /*1810*/  MUFU.RCP R3, R18 ;  /* 0x0000001200037308 */ /* 0x0000620000001000 */
[----:B------:R-:W-:Y:S01]  /*1820*/  FADD.FTZ R17, -R18, -RZ ;  /* 0x800000ff12117221 */ /* 0x000fe20000010100 */
[----:B0-----:R-:W-:-:S04]  /*1830*/  IADD3 R18, PT, PT, R19, 0x7f, -R14 ;  /* 0x0000007f13127810 */ /* 0x001fc80007ffe80e */
[----:B------:R-:W-:Y:S01]  /*1840*/  IADD3 R15, PT, PT, R18, R15, RZ ;  /* 0x0000000f120f7210 */ /* 0x000fe20007ffe0ff */
[----:B-1----:R-:W-:-:S04]  /*1850*/  FFMA R16, R3, R17, 1 ;  /* 0x3f80000003107423 */ /* 0x002fc80000000011 */
[----:B------:R-:W-:-:S04]  /*1860*/  FFMA R3, R3, R16, R3 ;  /* 0x0000001003037223 */ /* 0x000fc80000000003 */
[----:B------:R-:W-:-:S04]  /*1870*/  FFMA R16, R0, R3, RZ ;  /* 0x0000000300107223 */ /* 0x000fc800000000ff */
[----:B------:R-:W-:-:S04]  /*1880*/  FFMA R20, R17, R16, R0 ;  /* 0x0000001011147223 */ /* 0x000fc80000000000 */
[----:B------:R-:W-:-:S04]  /*1890*/  FFMA R16, R3, R20, R16 ;  /* 0x0000001403107223 */ /* 0x000fc80000000010 */
[----:B------:R-:W-:-:S04]  /*18a0*/  FFMA R17, R17, R16, R0 ;  /* 0x0000001011117223 */ /* 0x000fc80000000000 */
[----:B------:R-:W-:-:S05]  /*18b0*/  FFMA R0, R3, R17, R16 ;  /* 0x0000001103007223 */ /* 0x000fca0000000010 */
[----:B------:R-:W-:-:S04]  /*18c0*/  SHF.R.U32.HI R14, RZ, 0x17, R0 ;  /* 0x00000017ff0e7819 */ /* 0x000fc80000011600 */
[----:B------:R-:W-:-:S04]  /*18d0*/  LOP3.LUT R14, R14, 0xff, RZ, 0xc0, !PT ;  /* 0x000000ff0e0e7812 */ /* 0x000fc800078ec0ff */
[----:B------:R-:W-:-:S05]  /*18e0*/  IADD3 R18, PT, PT, R14, R15, RZ ;  /* 0x0000000f0e127210 */ /* 0x000fca0007ffe0ff */
[----:B------:R-:W-:-:S05]  /*18f0*/  VIADD R14, R18, 0xffffffff ;  /* 0xffffffff120e7836 */ /* 0x000fca0000000000 */
[----:B------:R-:W-:-:S13]  /*1900*/  ISETP.GE.U32.AND P0, PT, R14, 0xfe, PT ;  /* 0x000000fe0e00780c */ /* 0x000fda0003f06070 */
[----:B------:R-:W-:Y:S05]  /*1910*/  @!P0 BRA `(.L_x_51) ;  /* 0x0000000000808947 */ /* 0x000fea0003800000 */
[----:B------:R-:W-:-:S13]  /*1920*/  ISETP.GT.AND P0, PT, R18, 0xfe, PT ;  /* 0x000000fe1200780c */ /* 0x000fda0003f04270 */
[----:B------:R-:W-:Y:S05]  /*1930*/  @P0 BRA `(.L_x_52) ;  /* 0x00000000006c0947 */ /* 0x000fea0003800000 */
[----:B------:R-:W-:-:S13]  /*1940*/  ISETP.GE.AND P0, PT, R18, 0x1, PT ;  /* 0x000000011200780c */ /* 0x000fda0003f06270 */
[----:B------:R-:W-:Y:S05]  /*1950*/  @P0 BRA `(.L_x_53) ;  /* 0x0000000000740947 */ /* 0x000fea0003800000 */
[----:B------:R-:W-:Y:S02]  /*1960*/  ISETP.GE.AND P0, PT, R18, -0x18, PT ;  /* 0xffffffe81200780c */ /* 0x000fe40003f06270 */
[----:B------:R-:W-:-:S11]  /*1970*/  LOP3.LUT R0, R0, 0x80000000, RZ, 0xc0, !PT ;  /* 0x8000000000007812 */ /* 0x000fd600078ec0ff */
[----:B------:R-:W-:Y:S05]  /*1980*/  @!P0 BRA `(.L_x_53) ;  /* 0x0000000000688947 */ /* 0x000fea0003800000 */
[CCC-:B------:R-:W-:Y:S01]  /*1990*/  FFMA.RZ R14, R3.reuse, R17.reuse, R16.reuse ;  /* 0x00000011030e7223 */ /* 0x1c0fe2000000c010 */
[C---:B------:R-:W-:Y:S02]  /*19a0*/  ISETP.NE.AND P2, PT, R18.reuse, RZ, PT ;  /* 0x000000ff1200720c */ /* 0x040fe40003f45270 */
[----:B------:R-:W-:Y:S02]  /*19b0*/  ISETP.NE.AND P1, PT, R18, RZ, PT ;  /* 0x000000ff1200720c */ /* 0x000fe40003f25270 */
[----:B------:R-:W-:Y:S01]  /*19c0*/  LOP3.LUT R15, R14, 0x7fffff, RZ, 0xc0, !PT ;  /* 0x007fffff0e0f7812 */ /* 0x000fe200078ec0ff */
[CCC-:B------:R-:W-:Y:S01]  /*19d0*/  FFMA.RP R14, R3.reuse, R17.reuse, R16.reuse ;  /* 0x00000011030e7223 */ /* 0x1c0fe20000008010 */
[----:B------:R-:W-:Y:S01]  /*19e0*/  FFMA.RM R3, R3, R17, R16 ;  /* 0x0000001103037223 */ /* 0x000fe20000004010 */
[----:B------:R-:W-:Y:S02]  /*19f0*/  IADD3 R16, PT, PT, R18, 0x20, RZ ;  /* 0x0000002012107810 */ /* 0x000fe40007ffe0ff */
[----:B------:R-:W-:-:S02]  /*1a00*/  LOP3.LUT R15, R15, 0x800000, RZ, 0xfc, !PT ;  /* 0x008000000f0f7812 */ /* 0x000fc400078efcff */
[----:B------:R-:W-:Y:S02]  /*1a10*/  IADD3 R17, PT, PT, -R18, RZ, RZ ;  /* 0x000000ff12117210 */ /* 0x000fe40007ffe1ff */
[----:B------:R-:W-:Y:S02]  /*1a20*/  SHF.L.U32 R16, R15, R16, RZ ;  /* 0x000000100f107219 */ /* 0x000fe400000006ff */
[----:B------:R-:W-:Y:S02]  /*1a30*/  FSETP.NEU.FTZ.AND P0, PT, R14, R3, PT ;  /* 0x000000030e00720b */ /* 0x000fe40003f1d000 */
[----:B------:R-:W-:Y:S02]  /*1a40*/  SEL R14, R17, RZ, P2 ;  /* 0x000000ff110e7207 */ /* 0x000fe40001000000 */
[----:B------:R-:W-:Y:S02]  /*1a50*/  ISETP.NE.AND P1, PT, R16, RZ, P1 ;  /* 0x000000ff1000720c */ /* 0x000fe40000f25270 */
[----:B------:R-:W-:-:S02]  /*1a60*/  SHF.R.U32.HI R14, RZ, R14, R15 ;  /* 0x0000000eff0e7219 */ /* 0x000fc4000001160f */
[----:B------:R-:W-:Y:S02]  /*1a70*/  PLOP3.LUT P0, PT, P0, P1, PT, 0xf8, 0x8f ;  /* 0x00000000008f781c */ /* 0x000fe40000703f70 */
[----:B------:R-:W-:Y:S02]  /*1a80*/  SHF.R.U32.HI R16, RZ, 0x1, R14 ;  /* 0x00000001ff107819 */ /* 0x000fe4000001160e */
[----:B------:R-:W-:-:S04]  /*1a90*/  SEL R3, RZ, 0x1, !P0 ;  /* 0x00000001ff037807 */ /* 0x000fc80004000000 */
[----:B------:R-:W-:-:S04]  /*1aa0*/  LOP3.LUT R3, R3, 0x1, R16, 0xf8, !PT ;  /* 0x0000000103037812 */ /* 0x000fc800078ef810 */
[----:B------:R-:W-:-:S04]  /*1ab0*/  LOP3.LUT R3, R3, R14, RZ, 0xc0, !PT ;  /* 0x0000000e03037212 */ /* 0x000fc800078ec0ff */
[----:B------:R-:W-:-:S04]  /*1ac0*/  IADD3 R3, PT, PT, R16, R3, RZ ;  /* 0x0000000310037210 */ /* 0x000fc80007ffe0ff */
[----:B------:R-:W-:Y:S01]  /*1ad0*/  LOP3.LUT R0, R3, R0, RZ, 0xfc, !PT ;  /* 0x0000000003007212 */ /* 0x000fe200078efcff */
[----:B------:R-:W-:Y:S06]  /*1ae0*/  BRA `(.L_x_53) ;  /* 0x0000000000107947 */ /* 0x000fec0003800000 */
.L_x_52:
[----:B------:R-:W-:-:S04]  /*1af0*/  LOP3.LUT R0, R0, 0x80000000, RZ, 0xc0, !PT ;  /* 0x8000000000007812 */ /* 0x000fc800078ec0ff */
[----:B------:R-:W-:Y:S01]  /*1b00*/  LOP3.LUT R0, R0, 0x7f800000, RZ, 0xfc, !PT ;  /* 0x7f80000000007812 */ /* 0x000fe200078efcff */
[----:B------:R-:W-:Y:S06]  /*1b10*/  BRA `(.L_x_53) ;  /* 0x0000000000047947 */ /* 0x000fec0003800000 */
.L_x_51:
[----:B------:R-:W-:-:S07]  /*1b20*/  LEA R0, R15, R0, 0x17 ;  /* 0x000000000f007211 */ /* 0x000fce00078eb8ff */
.L_x_53:
[----:B------:R-:W-:Y:S05]  /*1b30*/  BSYNC.RECONVERGENT B3 ;  /* 0x0000000000037941 */ /* 0x000fea0003800200 */
.L_x_50:
[----:B------:R-:W-:Y:S05]  /*1b40*/  BRA `(.L_x_54) ;  /* 0x0000000000207947 */ /* 0x000fea0003800000 */
.L_x_49:
[----:B------:R-:W-:-:S04]  /*1b50*/  LOP3.LUT R0, R3, 0x80000000, R0, 0x48, !PT ;  /* 0x8000000003007812 */ /* 0x000fc800078e4800 */
[----:B------:R-:W-:Y:S01]  /*1b60*/  LOP3.LUT R0, R0, 0x7f800000, RZ, 0xfc, !PT ;  /* 0x7f80000000007812 */ /* 0x000fe200078efcff */
[----:B------:R-:W-:Y:S06]  /*1b70*/  BRA `(.L_x_54) ;  /* 0x0000000000147947 */ /* 0x000fec0003800000 */
.L_x_48:
[----:B------:R-:W-:Y:S01]  /*1b80*/  LOP3.LUT R0, R3, 0x80000000, R0, 0x48, !PT ;  /* 0x8000000003007812 */ /* 0x000fe200078e4800 */
[----:B------:R-:W-:Y:S06]  /*1b90*/  BRA `(.L_x_54) ;  /* 0x00000000000c7947 */ /* 0x000fec0003800000 */
.L_x_47:
[----:B------:R-:W0:Y:S01]  /*1ba0*/  MUFU.RSQ R0, -QNAN ;  /* 0xffc0000000007908 */ /* 0x000e220000001400 */
[----:B------:R-:W-:Y:S05]  /*1bb0*/  BRA `(.L_x_54) ;  /* 0x0000000000047947 */ /* 0x000fea0003800000 */
.L_x_46:
[----:B------:R-:W-:-:S07]  /*1bc0*/  FADD.FTZ R0, R0, R3 ;  /* 0x0000000300007221 */ /* 0x000fce0000010000 */
.L_x_54:
[----:B------:R-:W-:Y:S05]  /*1bd0*/  BSYNC.RECONVERGENT B2 ;  /* 0x0000000000027941 */ /* 0x000fea0003800200 */
.L_x_44:
[----:B------:R-:W-:-:S04]  /*1be0*/  HFMA2 R3, -RZ, RZ, 0, 0 ;  /* 0x00000000ff037431 */ /* 0x000fc800000001ff */
[----:B0-----:R-:W-:Y:S05]  /*1bf0*/  RET.REL.NODEC R2 `(_Z6kernelP6SpherePh) ;  /* 0xffffffe402007950 */ /* 0x001fea0003c3ffff */
.L_x_55:
[----:B------:R-:W-:-:S00]  /*1c00*/  BRA `(.L_x_55) ;  /* 0xfffffffc00fc7947 */ /* 0x000fc0000383ffff */
[----:B------:R-:W-:-:S00]  /*1c10*/  NOP ;  /* 0x0000000000007918 */ /* 0x000fc00000000000 */
        /* <DEDUP_REMOVED lines=14> */
.L_x_57:


//--------------------- .nv.shared.reserved.0     --------------------------
	.section	.nv.shared.reserved.0,"aw",@nobits
	.weak		__nv_reservedSMEM_offset_0_alias
	.size		__nv_reservedSMEM_offset_0_alias, 0, 64
	.other		__nv_reservedSMEM_offset_0_alias,@"STO_CUDA_RESERVED_SHARED STV_DEFAULT"
__nv_reservedSMEM_offset_0_alias:
	.zero		0
	.zero		64


//--------------------- .nv.constant0._Z6kernelP6SpherePh --------------------------
	.section	.nv.constant0._Z6kernelP6SpherePh,"a",@progbits
	.sectionflags	@""
	.align	4
.nv.constant0._Z6kernelP6SpherePh:
	.zero		912


//--------------------- SYMBOLS --------------------------

	.type		.nv.reservedSmem.offset0,@object
	.size		.nv.reservedSmem.offset0,0x4
